	.headerflags	@"EF_CUDA_TEXMODE_UNIFIED EF_CUDA_64BIT_ADDRESS EF_CUDA_ACCELERATORS EF_CUDA_SM90 EF_CUDA_VIRTUAL_SM(EF_CUDA_SM90)"
	.elftype	@"ET_EXEC"


//--------------------- .nv.info                  --------------------------
	.section	.nv.info,"",@"SHT_CUDA_INFO"
	.align	4


	//----- nvinfo : EIATTR_REGCOUNT
	.align		4
        /*0000*/ 	.byte	0x04, 0x2f
        /*0002*/ 	.short	(.L_1 - .L_0)
	.align		4
.L_0:
        /*0004*/ 	.word	index@(triton_poi_fused__unsafe_index_1)
        /*0008*/ 	.word	0x00000014


	//----- nvinfo : EIATTR_MIN_STACK_SIZE
	.align		4
.L_1:
        /*000c*/ 	.byte	0x04, 0x12
        /*000e*/ 	.short	(.L_3 - .L_2)
	.align		4
.L_2:
        /*0010*/ 	.word	index@(triton_poi_fused__unsafe_index_1)
        /*0014*/ 	.word	0x00000000


	//----- nvinfo : EIATTR_FRAME_SIZE
	.align		4
.L_3:
        /*0018*/ 	.byte	0x04, 0x11
        /*001a*/ 	.short	(.L_5 - .L_4)
	.align		4
.L_4:
        /*001c*/ 	.word	index@(triton_poi_fused__unsafe_index_1)
        /*0020*/ 	.word	0x00000000


	//----- nvinfo : EIATTR_MIN_STACK_SIZE
	.align		4
.L_5:
        /*0024*/ 	.byte	0x04, 0x12
        /*0026*/ 	.short	(.L_7 - .L_6)
	.align		4
.L_6:
        /*0028*/ 	.word	index@(triton_poi_fused__unsafe_index_1)
        /*002c*/ 	.word	0x00000000
.L_7:


//--------------------- .nv.info.triton_poi_fused__unsafe_index_1 --------------------------
	.section	.nv.info.triton_poi_fused__unsafe_index_1,"",@"SHT_CUDA_INFO"
	.sectionflags	@""
	.align	4


	//----- nvinfo : EIATTR_CUDA_API_VERSION
	.align		4
        /*0000*/ 	.byte	0x04, 0x37
        /*0002*/ 	.short	(.L_9 - .L_8)
.L_8:
        /*0004*/ 	.word	0x0000007c


	//----- nvinfo : EIATTR_KPARAM_INFO
	.align		4
.L_9:
        /*0008*/ 	.byte	0x04, 0x17
        /*000a*/ 	.short	(.L_11 - .L_10)
.L_10:
        /*000c*/ 	.word	0x00000000
        /*0010*/ 	.short	0x0004
        /*0012*/ 	.short	0x0020
        /*0014*/ 	.byte	0x00, 0xf0, 0x11, 0x00


	//----- nvinfo : EIATTR_KPARAM_INFO
	.align		4
.L_11:
        /*0018*/ 	.byte	0x04, 0x17
        /*001a*/ 	.short	(.L_13 - .L_12)
.L_12:
        /*001c*/ 	.word	0x00000000
        /*0020*/ 	.short	0x0003
        /*0022*/ 	.short	0x0018
        /*0024*/ 	.byte	0x00, 0xf4, 0x21, 0x00


	//----- nvinfo : EIATTR_KPARAM_INFO
	.align		4
.L_13:
        /*0028*/ 	.byte	0x04, 0x17
        /*002a*/ 	.short	(.L_15 - .L_14)
.L_14:
        /*002c*/ 	.word	0x00000000
        /*0030*/ 	.short	0x0002
        /*0032*/ 	.short	0x0010
        /*0034*/ 	.byte	0x00, 0xf4, 0x21, 0x00


	//----- nvinfo : EIATTR_KPARAM_INFO
	.align		4
.L_15:
        /*0038*/ 	.byte	0x04, 0x17
        /*003a*/ 	.short	(.L_17 - .L_16)
.L_16:
        /*003c*/ 	.word	0x00000000
        /*0040*/ 	.short	0x0001
        /*0042*/ 	.short	0x0008
        /*0044*/ 	.byte	0x00, 0xf4, 0x21, 0x00


	//----- nvinfo : EIATTR_KPARAM_INFO
	.align		4
.L_17:
        /*0048*/ 	.byte	0x04, 0x17
        /*004a*/ 	.short	(.L_19 - .L_18)
.L_18:
        /*004c*/ 	.word	0x00000000
        /*0050*/ 	.short	0x0000
        /*0052*/ 	.short	0x0000
        /*0054*/ 	.byte	0x00, 0xf4, 0x21, 0x00


	//----- nvinfo : EIATTR_SPARSE_MMA_MASK
	.align		4
.L_19:
        /*0058*/ 	.byte	0x03, 0x50
        /*005a*/ 	.short	0x0000


	//----- nvinfo : EIATTR_MAXREG_COUNT
	.align		4
        /*005c*/ 	.byte	0x03, 0x1b
        /*005e*/ 	.short	0x00ff


	//----- nvinfo : EIATTR_EXIT_INSTR_OFFSETS
	.align		4
        /*0060*/ 	.byte	0x04, 0x1c
        /*0062*/ 	.short	(.L_21 - .L_20)


	//   ....[0]....
.L_20:
        /*0064*/ 	.word	0x00000400


	//   ....[1]....
        /*0068*/ 	.word	0x00000420


	//----- nvinfo : EIATTR_REQNTID
	.align		4
.L_21:
        /*006c*/ 	.byte	0x04, 0x10
        /*006e*/ 	.short	(.L_23 - .L_22)
.L_22:
        /*0070*/ 	.word	0x00000080
        /*0074*/ 	.word	0x00000001
        /*0078*/ 	.word	0x00000001


	//----- nvinfo : EIATTR_CBANK_PARAM_SIZE
	.align		4
.L_23:
        /*007c*/ 	.byte	0x03, 0x19
        /*007e*/ 	.short	0x0024


	//----- nvinfo : EIATTR_PARAM_CBANK
	.align		4
        /*0080*/ 	.byte	0x04, 0x0a
        /*0082*/ 	.short	(.L_25 - .L_24)
	.align		4
.L_24:
        /*0084*/ 	.word	index@(.nv.constant0.triton_poi_fused__unsafe_index_1)
        /*0088*/ 	.short	0x0210
        /*008a*/ 	.short	0x0024


	//----- nvinfo : EIATTR_SW_WAR
	.align		4
.L_25:
        /*008c*/ 	.byte	0x04, 0x36
        /*008e*/ 	.short	(.L_27 - .L_26)
.L_26:
        /*0090*/ 	.word	0x00000008
.L_27:


//--------------------- .nv.callgraph             --------------------------
	.section	.nv.callgraph,"",@"SHT_CUDA_CALLGRAPH"
	.align	4
	.sectionentsize	8
	.align		4
        /*0000*/ 	.word	0x00000000
	.align		4
        /*0004*/ 	.word	0xffffffff
	.align		4
        /*0008*/ 	.word	0x00000000
	.align		4
        /*000c*/ 	.word	0xfffffffe
	.align		4
        /*0010*/ 	.word	0x00000000
	.align		4
        /*0014*/ 	.word	0xfffffffd
	.align		4
        /*0018*/ 	.word	0x00000000
	.align		4
        /*001c*/ 	.word	0xfffffffc


//--------------------- .text.triton_poi_fused__unsafe_index_1 --------------------------
	.section	.text.triton_poi_fused__unsafe_index_1,"ax",@progbits
	.align	128
        .global         triton_poi_fused__unsafe_index_1
        .type           triton_poi_fused__unsafe_index_1,@function
        .size           triton_poi_fused__unsafe_index_1,(.L_x_1 - triton_poi_fused__unsafe_index_1)
        .other          triton_poi_fused__unsafe_index_1,@"STO_CUDA_ENTRY STV_DEFAULT"
triton_poi_fused__unsafe_index_1:
.text.triton_poi_fused__unsafe_index_1:
[----:B------:R-:W0:Y:S02]  /*0000*/  LDC R1, c[0x0][0x28] ;  /* 0x00000a00ff017b82 */ /* 0x000e240000000800 */
[----:B------:R-:W1:Y:S01]  /*0010*/  S2R R0, SR_TID.X ;  /* 0x0000000000007919 */ /* 0x000e620000002100 */
[----:B------:R-:W2:Y:S01]  /*0020*/  LDC.64 R14, c[0x0][0x210] ;  /* 0x00008400ff0e7b82 */ /* 0x000ea20000000a00 */
[----:B------:R-:W-:Y:S01]  /*0030*/  CS2R R8, SRZ ;  /* 0x0000000000087805 */ /* 0x000fe2000001ff00 */
[----:B------:R-:W-:Y:S01]  /*0040*/  ULDC.64 UR4, c[0x0][0x208] ;  /* 0x0000820000047ab9 */ /* 0x000fe20000000a00 */
[----:B------:R-:W3:Y:S01]  /*0050*/  S2R R10, SR_CTAID.X ;  /* 0x00000000000a7919 */ /* 0x000ee20000002500 */
[----:B------:R-:W-:Y:S01]  /*0060*/  CS2R R6, SRZ ;  /* 0x0000000000067805 */ /* 0x000fe2000001ff00 */
[----:B------:R-:W-:Y:S01]  /*0070*/  ULDC.64 UR6, c[0x0][0x218] ;  /* 0x0000860000067ab9 */ /* 0x000fe20000000a00 */
[----:B-1----:R-:W-:-:S05]  /*0080*/  IMAD.SHL.U32 R0, R0, 0x2, RZ ;  /* 0x0000000200007824 */ /* 0x002fca00078e00ff */
[----:B------:R-:W-:-:S05]  /*0090*/  LOP3.LUT R3, R0, 0xfe, RZ, 0xc0, !PT ;  /* 0x000000fe00037812 */ /* 0x000fca00078ec0ff */
[----:B---3--:R-:W-:-:S05]  /*00a0*/  IMAD R0, R10, 0x100, R3 ;  /* 0x000001000a007824 */ /* 0x008fca00078e0203 */
[----:B------:R-:W-:Y:S02]  /*00b0*/  SHF.R.S32.HI R3, RZ, 0x1f, R0 ;  /* 0x0000001fff037819 */ /* 0x000fe40000011400 */
[----:B------:R-:W-:Y:S02]  /*00c0*/  ISETP.GE.AND P0, PT, R0, 0x400, PT ;  /* 0x000004000000780c */ /* 0x000fe40003f06270 */
[----:B------:R-:W-:-:S04]  /*00d0*/  LEA.HI R3, R3, R0, RZ, 0x3 ;  /* 0x0000000003037211 */ /* 0x000fc800078f18ff */
[----:B------:R-:W-:Y:S02]  /*00e0*/  SHF.R.S32.HI R2, RZ, 0x3, R3 ;  /* 0x00000003ff027819 */ /* 0x000fe40000011403 */
[----:B------:R-:W-:Y:S02]  /*00f0*/  LOP3.LUT R3, R3, 0xfffffff8, RZ, 0xc0, !PT ;  /* 0xfffffff803037812 */ /* 0x000fe400078ec0ff */
[----:B------:R-:W-:-:S03]  /*0100*/  LEA.HI R4, R2, R2, RZ, 0x3 ;  /* 0x0000000202047211 */ /* 0x000fc600078f18ff */
[----:B------:R-:W-:Y:S01]  /*0110*/  IMAD.IADD R3, R0, 0x1, -R3 ;  /* 0x0000000100037824 */ /* 0x000fe200078e0a03 */
[----:B------:R-:W-:-:S05]  /*0120*/  LOP3.LUT R5, R4, 0xfffffff8, RZ, 0xc0, !PT ;  /* 0xfffffff804057812 */ /* 0x000fca00078ec0ff */
[----:B------:R-:W-:-:S04]  /*0130*/  IMAD.IADD R5, R2, 0x1, -R5 ;  /* 0x0000000102057824 */ /* 0x000fc800078e0a05 */
[----:B--2---:R-:W-:-:S05]  /*0140*/  IMAD.WIDE R12, R5, 0x8, R14 ;  /* 0x00000008050c7825 */ /* 0x004fca00078e020e */
[----:B------:R-:W2:Y:S01]  /*0150*/  @!P0 LDG.E.EL.64 R8, desc[UR4][R12.64] ;  /* 0x000000040c088981 */ /* 0x000ea2000c2e1b00 */
[----:B------:R-:W-:Y:S01]  /*0160*/  CS2R R4, SRZ ;  /* 0x0000000000047805 */ /* 0x000fe2000001ff00 */
[----:B------:R-:W-:-:S05]  /*0170*/  IMAD.WIDE R14, R3, 0x8, R14 ;  /* 0x00000008030e7825 */ /* 0x000fca00078e020e */
[----:B------:R-:W3:Y:S01]  /*0180*/  @!P0 LDG.E.EL.128 R4, desc[UR4][R14.64] ;  /* 0x000000040e048981 */ /* 0x000ee2000c2e1d00 */
[----:B------:R-:W-:Y:S02]  /*0190*/  SHF.R.S32.HI R17, RZ, 0x17, R10 ;  /* 0x00000017ff117819 */ /* 0x000fe4000001140a */
[----:B--2---:R-:W-:-:S04]  /*01a0*/  SHF.R.U32.HI R3, RZ, 0x1d, R9 ;  /* 0x0000001dff037819 */ /* 0x004fc80000011609 */
[----:B------:R-:W-:Y:S02]  /*01b0*/  LOP3.LUT R3, R3, 0x4, RZ, 0xc0, !PT ;  /* 0x0000000403037812 */ /* 0x000fe400078ec0ff */
[C---:B---3--:R-:W-:Y:S02]  /*01c0*/  LEA R16, P2, R4.reuse, UR6, 0x2 ;  /* 0x0000000604107c11 */ /* 0x048fe4000f8410ff */
[----:B------:R-:W-:Y:S02]  /*01d0*/  IADD3 R8, P1, R8, R3, RZ ;  /* 0x0000000308087210 */ /* 0x000fe40007f3e0ff */
[----:B------:R-:W1:Y:S01]  /*01e0*/  LDC.64 R2, c[0x0][0x220] ;  /* 0x00008800ff027b82 */ /* 0x000e620000000a00 */
[----:B------:R-:W-:Y:S02]  /*01f0*/  LEA.HI.X R12, R4, UR7, R5, 0x2, P2 ;  /* 0x00000007040c7c11 */ /* 0x000fe400090f1405 */
[----:B------:R-:W-:Y:S01]  /*0200*/  IMAD.X R11, RZ, RZ, R9, P1 ;  /* 0x000000ffff0b7224 */ /* 0x000fe200008e0609 */
[----:B------:R-:W-:-:S02]  /*0210*/  LEA R9, P1, R6, UR6, 0x2 ;  /* 0x0000000606097c11 */ /* 0x000fc4000f8210ff */
[----:B------:R-:W-:Y:S02]  /*0220*/  SHF.R.U32.HI R13, RZ, 0x1b, R5 ;  /* 0x0000001bff0d7819 */ /* 0x000fe40000011605 */
[----:B------:R-:W-:Y:S02]  /*0230*/  SHF.R.U32.HI R4, RZ, 0x1b, R7 ;  /* 0x0000001bff047819 */ /* 0x000fe40000011607 */
[----:B------:R-:W-:Y:S02]  /*0240*/  SGXT R5, R17, 0x1 ;  /* 0x000000011105781a */ /* 0x000fe40000000200 */
[C---:B------:R-:W-:Y:S01]  /*0250*/  SHF.L.U64.HI R11, R8.reuse, 0x4, R11 ;  /* 0x00000004080b7819 */ /* 0x040fe2000001020b */
[----:B------:R-:W-:Y:S01]  /*0260*/  IMAD.SHL.U32 R8, R8, 0x10, RZ ;  /* 0x0000001008087824 */ /* 0x000fe200078e00ff */
[----:B------:R-:W-:Y:S02]  /*0270*/  LEA.HI.X R10, R6, UR7, R7, 0x2, P1 ;  /* 0x00000007060a7c11 */ /* 0x000fe400088f1407 */
[----:B------:R-:W-:-:S02]  /*0280*/  LOP3.LUT R13, R13, 0x10, RZ, 0xc0, !PT ;  /* 0x000000100d0d7812 */ /* 0x000fc400078ec0ff */
[----:B------:R-:W-:Y:S02]  /*0290*/  LOP3.LUT R6, R4, 0x10, RZ, 0xc0, !PT ;  /* 0x0000001004067812 */ /* 0x000fe400078ec0ff */
[CC--:B------:R-:W-:Y:S02]  /*02a0*/  LEA.HI R7, R5.reuse, R0.reuse, RZ, 0x6 ;  /* 0x0000000005077211 */ /* 0x0c0fe400078f30ff */
[----:B------:R-:W-:Y:S02]  /*02b0*/  LEA.HI R5, R5, R0, RZ, 0x8 ;  /* 0x0000000005057211 */ /* 0x000fe400078f40ff */
[C---:B------:R-:W-:Y:S02]  /*02c0*/  IADD3 R4, P1, P2, R8.reuse, R16, R13 ;  /* 0x0000001008047210 */ /* 0x040fe40007a3e00d */
[----:B------:R-:W-:Y:S02]  /*02d0*/  IADD3 R6, P3, P4, R8, R9, R6 ;  /* 0x0000000908067210 */ /* 0x000fe40007c7e006 */
[----:B------:R-:W-:-:S02]  /*02e0*/  SHF.R.S32.HI R8, RZ, 0x6, R7 ;  /* 0x00000006ff087819 */ /* 0x000fc40000011407 */
[----:B------:R-:W-:Y:S02]  /*02f0*/  SHF.R.S32.HI R9, RZ, 0x8, R5 ;  /* 0x00000008ff097819 */ /* 0x000fe40000011405 */
[C---:B------:R-:W-:Y:S02]  /*0300*/  IADD3.X R5, R11.reuse, R12, RZ, P1, P2 ;  /* 0x0000000c0b057210 */ /* 0x040fe40000fe44ff */
[----:B------:R-:W-:Y:S02]  /*0310*/  CS2R R12, SRZ ;  /* 0x00000000000c7805 */ /* 0x000fe4000001ff00 */
[----:B------:R-:W-:Y:S01]  /*0320*/  IADD3.X R7, R11, R10, RZ, P3, P4 ;  /* 0x0000000a0b077210 */ /* 0x000fe20001fe84ff */
[----:B------:R-:W-:Y:S02]  /*0330*/  IMAD.SHL.U32 R11, R8, 0x10, RZ ;  /* 0x00000010080b7824 */ /* 0x000fe400078e00ff */
[----:B-1----:R-:W-:-:S04]  /*0340*/  IMAD.WIDE R2, R9, 0x4, R2 ;  /* 0x0000000409027825 */ /* 0x002fc800078e0202 */
[C---:B------:R-:W-:Y:S02]  /*0350*/  IMAD.WIDE R8, R11.reuse, 0x4, R4 ;  /* 0x000000040b087825 */ /* 0x040fe400078e0204 */
[----:B------:R-:W1:Y:S02]  /*0360*/  LDC.64 R4, c[0x0][0x228] ;  /* 0x00008a00ff047b82 */ /* 0x000e640000000a00 */
[----:B------:R-:W-:Y:S01]  /*0370*/  IMAD.WIDE R6, R11, 0x4, R6 ;  /* 0x000000040b067825 */ /* 0x000fe200078e0206 */
[----:B------:R-:W-:Y:S01]  /*0380*/  CS2R R10, SRZ ;  /* 0x00000000000a7805 */ /* 0x000fe2000001ff00 */
[----:B------:R-:W2:Y:S04]  /*0390*/  @!P0 LDG.E.EL R13, desc[UR4][R8.64] ;  /* 0x00000004080d8981 */ /* 0x000ea8000c2e1900 */
[----:B------:R-:W3:Y:S04]  /*03a0*/  @!P0 LDG.E.EL R12, desc[UR4][R6.64] ;  /* 0x00000004060c8981 */ /* 0x000ee8000c2e1900 */
[----:B------:R-:W2:Y:S04]  /*03b0*/  @!P0 LDG.E.EL R10, desc[UR4][R2.64] ;  /* 0x00000004020a8981 */ /* 0x000ea8000c2e1900 */
[----:B------:R-:W3:Y:S01]  /*03c0*/  @!P0 LDG.E.EL R11, desc[UR4][R2.64] ;  /* 0x00000004020b8981 */ /* 0x000ee2000c2e1900 */
[----:B-1----:R-:W-:-:S04]  /*03d0*/  IMAD.WIDE R4, R0, 0x4, R4 ;  /* 0x0000000400047825 */ /* 0x002fc800078e0204 */
[----:B--2---:R-:W-:Y:S01]  /*03e0*/  FADD R10, R13, R10 ;  /* 0x0000000a0d0a7221 */ /* 0x004fe20000000000 */
[----:B---3--:R-:W-:Y:S01]  /*03f0*/  FADD R11, R12, R11 ;  /* 0x0000000b0c0b7221 */ /* 0x008fe20000000000 */
[----:B------:R-:W-:Y:S06]  /*0400*/  @P0 EXIT ;  /* 0x000000000000094d */ /* 0x000fec0003800000 */
[----:B------:R-:W-:Y:S01]  /*0410*/  STG.E.64 desc[UR4][R4.64], R10 ;  /* 0x0000000a04007986 */ /* 0x000fe2000c101b04 */
[----:B------:R-:W-:Y:S05]  /*0420*/  EXIT ;  /* 0x000000000000794d */ /* 0x000fea0003800000 */
.L_x_0:
[----:B------:R-:W-:-:S00]  /*0430*/  BRA `(.L_x_0) ;  /* 0xfffffffc00fc7947 */ /* 0x000fc0000383ffff */
[----:B------:R-:W-:-:S00]  /*0440*/  NOP ;  /* 0x0000000000007918 */ /* 0x000fc00000000000 */
        /* <DEDUP_REMOVED lines=11> */
.L_x_1:


//--------------------- .nv.constant0.triton_poi_fused__unsafe_index_1 --------------------------
	.section	.nv.constant0.triton_poi_fused__unsafe_index_1,"a",@progbits
	.sectionflags	@""
	.align	4
.nv.constant0.triton_poi_fused__unsafe_index_1:
	.zero		564
